	.headerflags	@"EF_CUDA_TEXMODE_UNIFIED EF_CUDA_64BIT_ADDRESS EF_CUDA_SM86 EF_CUDA_VIRTUAL_SM(EF_CUDA_SM86)"
	.elftype	@"ET_EXEC"


//--------------------- .nv.info                  --------------------------
	.section	.nv.info,"",@"SHT_CUDA_INFO"
	.align	4


	//----- nvinfo : EIATTR_REGCOUNT
	.align		4
        /*0000*/ 	.byte	0x04, 0x2f
        /*0002*/ 	.short	(.L_1 - .L_0)
	.align		4
.L_0:
        /*0004*/ 	.word	index@(triton_red_fused_addmm_0)
        /*0008*/ 	.word	0x00000028


	//----- nvinfo : EIATTR_MIN_STACK_SIZE
	.align		4
.L_1:
        /*000c*/ 	.byte	0x04, 0x12
        /*000e*/ 	.short	(.L_3 - .L_2)
	.align		4
.L_2:
        /*0010*/ 	.word	index@(triton_red_fused_addmm_0)
        /*0014*/ 	.word	0x00000000


	//----- nvinfo : EIATTR_FRAME_SIZE
	.align		4
.L_3:
        /*0018*/ 	.byte	0x04, 0x11
        /*001a*/ 	.short	(.L_5 - .L_4)
	.align		4
.L_4:
        /*001c*/ 	.word	index@(triton_red_fused_addmm_0)
        /*0020*/ 	.word	0x00000000


	//----- nvinfo : EIATTR_MIN_STACK_SIZE
	.align		4
.L_5:
        /*0024*/ 	.byte	0x04, 0x12
        /*0026*/ 	.short	(.L_7 - .L_6)
	.align		4
.L_6:
        /*0028*/ 	.word	index@(triton_red_fused_addmm_0)
        /*002c*/ 	.word	0x00000000
.L_7:


//--------------------- .nv.info.triton_red_fused_addmm_0 --------------------------
	.section	.nv.info.triton_red_fused_addmm_0,"",@"SHT_CUDA_INFO"
	.sectionflags	@""
	.align	4


	//----- nvinfo : EIATTR_CUDA_API_VERSION
	.align		4
        /*0000*/ 	.byte	0x04, 0x37
        /*0002*/ 	.short	(.L_9 - .L_8)
.L_8:
        /*0004*/ 	.word	0x0000007c


	//----- nvinfo : EIATTR_SW2861232_WAR
	.align		4
.L_9:
        /*0008*/ 	.byte	0x01, 0x35
	.zero		2


	//----- nvinfo : EIATTR_PARAM_CBANK
	.align		4
        /*000c*/ 	.byte	0x04, 0x0a
        /*000e*/ 	.short	(.L_11 - .L_10)
	.align		4
.L_10:
        /*0010*/ 	.word	index@(.nv.constant0.triton_red_fused_addmm_0)
        /*0014*/ 	.short	0x0160
        /*0016*/ 	.short	0x0028


	//----- nvinfo : EIATTR_CBANK_PARAM_SIZE
	.align		4
.L_11:
        /*0018*/ 	.byte	0x03, 0x19
        /*001a*/ 	.short	0x0028


	//----- nvinfo : EIATTR_KPARAM_INFO
	.align		4
        /*001c*/ 	.byte	0x04, 0x17
        /*001e*/ 	.short	(.L_13 - .L_12)
.L_12:
        /*0020*/ 	.word	0x00000000
        /*0024*/ 	.short	0x0005
        /*0026*/ 	.short	0x0020
        /*0028*/ 	.byte	0x00, 0xf4, 0x21, 0x00


	//----- nvinfo : EIATTR_KPARAM_INFO
	.align		4
.L_13:
        /*002c*/ 	.byte	0x04, 0x17
        /*002e*/ 	.short	(.L_15 - .L_14)
.L_14:
        /*0030*/ 	.word	0x00000000
        /*0034*/ 	.short	0x0004
        /*0036*/ 	.short	0x001c
        /*0038*/ 	.byte	0x00, 0xf0, 0x11, 0x00


	//----- nvinfo : EIATTR_KPARAM_INFO
	.align		4
.L_15:
        /*003c*/ 	.byte	0x04, 0x17
        /*003e*/ 	.short	(.L_17 - .L_16)
.L_16:
        /*0040*/ 	.word	0x00000000
        /*0044*/ 	.short	0x0003
        /*0046*/ 	.short	0x0018
        /*0048*/ 	.byte	0x00, 0xf0, 0x11, 0x00


	//----- nvinfo : EIATTR_KPARAM_INFO
	.align		4
.L_17:
        /*004c*/ 	.byte	0x04, 0x17
        /*004e*/ 	.short	(.L_19 - .L_18)
.L_18:
        /*0050*/ 	.word	0x00000000
        /*0054*/ 	.short	0x0002
        /*0056*/ 	.short	0x0010
        /*0058*/ 	.byte	0x00, 0xf4, 0x21, 0x00


	//----- nvinfo : EIATTR_KPARAM_INFO
	.align		4
.L_19:
        /*005c*/ 	.byte	0x04, 0x17
        /*005e*/ 	.short	(.L_21 - .L_20)
.L_20:
        /*0060*/ 	.word	0x00000000
        /*0064*/ 	.short	0x0001
        /*0066*/ 	.short	0x0008
        /*0068*/ 	.byte	0x00, 0xf4, 0x21, 0x00


	//----- nvinfo : EIATTR_KPARAM_INFO
	.align		4
.L_21:
        /*006c*/ 	.byte	0x04, 0x17
        /*006e*/ 	.short	(.L_23 - .L_22)
.L_22:
        /*0070*/ 	.word	0x00000000
        /*0074*/ 	.short	0x0000
        /*0076*/ 	.short	0x0000
        /*0078*/ 	.byte	0x00, 0xf4, 0x21, 0x00


	//----- nvinfo : EIATTR_MAXREG_COUNT
	.align		4
.L_23:
        /*007c*/ 	.byte	0x03, 0x1b
        /*007e*/ 	.short	0x0080


	//----- nvinfo : EIATTR_COOP_GROUP_MASK_REGIDS
	.align		4
        /*0080*/ 	.byte	0x04, 0x29
        /*0082*/ 	.short	(.L_25 - .L_24)


	//   ....[0]....
.L_24:
        /*0084*/ 	.word	0xffffffff


	//   ....[1]....
        /*0088*/ 	.word	0xffffffff


	//   ....[2]....
        /*008c*/ 	.word	0xffffffff


	//   ....[3]....
        /*0090*/ 	.word	0xffffffff


	//   ....[4]....
        /*0094*/ 	.word	0xffffffff


	//   ....[5]....
        /*0098*/ 	.word	0xffffffff


	//----- nvinfo : EIATTR_COOP_GROUP_INSTR_OFFSETS
	.align		4
.L_25:
        /*009c*/ 	.byte	0x04, 0x28
        /*009e*/ 	.short	(.L_27 - .L_26)


	//   ....[0]....
.L_26:
        /*00a0*/ 	.word	0x000012a0


	//   ....[1]....
        /*00a4*/ 	.word	0x000012c0


	//   ....[2]....
        /*00a8*/ 	.word	0x000012e0


	//   ....[3]....
        /*00ac*/ 	.word	0x00001300


	//   ....[4]....
        /*00b0*/ 	.word	0x00001330


	//   ....[5]....
        /*00b4*/ 	.word	0x00001410


	//----- nvinfo : EIATTR_EXIT_INSTR_OFFSETS
	.align		4
.L_27:
        /*00b8*/ 	.byte	0x04, 0x1c
        /*00ba*/ 	.short	(.L_29 - .L_28)


	//   ....[0]....
.L_28:
        /*00bc*/ 	.word	0x000014f0


	//   ....[1]....
        /*00c0*/ 	.word	0x00001550


	//----- nvinfo : EIATTR_REQNTID
	.align		4
.L_29:
        /*00c4*/ 	.byte	0x04, 0x10
        /*00c6*/ 	.short	(.L_31 - .L_30)
.L_30:
        /*00c8*/ 	.word	0x00000200
        /*00cc*/ 	.word	0x00000001
        /*00d0*/ 	.word	0x00000001
.L_31:


//--------------------- .nv.callgraph             --------------------------
	.section	.nv.callgraph,"",@"SHT_CUDA_CALLGRAPH"
	.align	4
	.sectionentsize	8
	.align		4
        /*0000*/ 	.word	0x00000000
	.align		4
        /*0004*/ 	.word	0xffffffff
	.align		4
        /*0008*/ 	.word	0x00000000
	.align		4
        /*000c*/ 	.word	0xfffffffe
	.align		4
        /*0010*/ 	.word	0x00000000
	.align		4
        /*0014*/ 	.word	0xfffffffd
	.align		4
        /*0018*/ 	.word	0x00000000
	.align		4
        /*001c*/ 	.word	0xfffffffc


//--------------------- .nv.rel.action            --------------------------
	.section	.nv.rel.action,"",@"SHT_CUDA_RELOCINFO"
	.align	8
	.sectionentsize	8
        /*0000*/ 	.byte	0x73, 0x00, 0x00, 0x00, 0x00, 0x00, 0x00, 0x00, 0x00, 0x00, 0x00, 0x11, 0x25, 0x00, 0x05, 0x36


//--------------------- .nv.constant0.triton_red_fused_addmm_0 --------------------------
	.section	.nv.constant0.triton_red_fused_addmm_0,"a",@progbits
	.sectionflags	@""
	.align	4
.nv.constant0.triton_red_fused_addmm_0:
	.zero		392


//--------------------- .text.triton_red_fused_addmm_0 --------------------------
	.section	.text.triton_red_fused_addmm_0,"ax",@progbits
	.sectionflags	@"SHF_BARRIERS=1"
	.sectioninfo	@"SHI_REGISTERS=40"
	.align	128
        .global         triton_red_fused_addmm_0
        .type           triton_red_fused_addmm_0,@function
        .size           triton_red_fused_addmm_0,(.L_x_1 - triton_red_fused_addmm_0)
        .other          triton_red_fused_addmm_0,@"STO_CUDA_ENTRY STV_DEFAULT"
triton_red_fused_addmm_0:
.text.triton_red_fused_addmm_0:
[----:B------:R-:W-:Y:S02]  /*0000*/  MOV R1, c[0x0][0x28] ;  /* 0x00000a0000017a02 */ /* 0x000fe40000000f00 */
[----:B------:R-:W0:Y:S01]  /*0010*/  S2R R6, SR_TID.X ;  /* 0x0000000000067919 */ /* 0x000e220000002100 */
[----:B------:R-:W-:Y:S01]  /*0020*/  MOV R29, 0x2 ;  /* 0x00000002001d7802 */ /* 0x000fe20000000f00 */
[----:B------:R-:W-:Y:S01]  /*0030*/  ULDC.64 UR4, c[0x0][0x118] ;  /* 0x0000460000047ab9 */ /* 0x000fe20000000a00 */
[----:B0-----:R-:W-:-:S05]  /*0040*/  LOP3.LUT R33, R6, 0x1ff, RZ, 0xc0, !PT ;  /* 0x000001ff06217812 */ /* 0x001fca00078ec0ff */
[----:B------:R-:W-:-:S05]  /*0050*/  IMAD.WIDE.U32 R30, R33, R29, c[0x0][0x160] ;  /* 0x00005800211e7625 */ /* 0x000fca00078e001d */
[----:B------:R-:W2:Y:S01]  /*0060*/  LDG.E.EL.U16 R0, [R30.64] ;  /* 0x000000041e007981 */ /* 0x000ea2000c2e1500 */
[----:B------:R-:W-:Y:S01]  /*0070*/  SHF.R.U32.HI R36, RZ, 0x6, R6 ;  /* 0x00000006ff247819 */ /* 0x000fe20000011606 */
[----:B------:R-:W-:Y:S01]  /*0080*/  CS2R R12, SRZ ;  /* 0x00000000000c7805 */ /* 0x000fe2000001ff00 */
[----:B------:R-:W-:Y:S01]  /*0090*/  MOV R37, 0x3e800000 ;  /* 0x3e80000000257802 */ /* 0x000fe20000000f00 */
[----:B------:R-:W0:Y:S01]  /*00a0*/  S2R R3, SR_CTAID.X ;  /* 0x0000000000037919 */ /* 0x000e220000002500 */
[----:B------:R-:W-:Y:S01]  /*00b0*/  SGXT.U32 R36, R36, 0x3 ;  /* 0x000000032424781a */ /* 0x000fe20000000000 */
[----:B------:R-:W-:Y:S01]  /*00c0*/  CS2R R14, SRZ ;  /* 0x00000000000e7805 */ /* 0x000fe2000001ff00 */
[----:B------:R-:W-:-:S04]  /*00d0*/  SHF.L.U32 R34, R6, 0x3, RZ ;  /* 0x0000000306227819 */ /* 0x000fc800000006ff */
[----:B------:R-:W-:Y:S02]  /*00e0*/  LOP3.LUT R34, R34, 0x1f8, RZ, 0xc0, !PT ;  /* 0x000001f822227812 */ /* 0x000fe400078ec0ff */
[----:B0-----:R-:W-:-:S04]  /*00f0*/  SHF.L.U32 R5, R3, 0x3, RZ ;  /* 0x0000000303057819 */ /* 0x001fc800000006ff */
[----:B------:R-:W-:Y:S02]  /*0100*/  LOP3.LUT R3, R36, R5, RZ, 0xfc, !PT ;  /* 0x0000000524037212 */ /* 0x000fe400078efcff */
[----:B--2---:R-:W-:-:S05]  /*0110*/  SHF.L.U32 R4, R0, 0x10, RZ ;  /* 0x0000001000047819 */ /* 0x004fca00000006ff */
[----:B------:R-:W-:-:S04]  /*0120*/  FADD R0, RZ, -R4 ;  /* 0x80000004ff007221 */ /* 0x000fc80000000000 */
[----:B------:R-:W-:-:S05]  /*0130*/  FMUL R0, R0, 1.4426950216293334961 ;  /* 0x3fb8aa3b00007820 */ /* 0x000fca0000400000 */
[----:B------:R-:W-:-:S13]  /*0140*/  FSETP.GEU.AND P0, PT, R0, -126, PT ;  /* 0xc2fc00000000780b */ /* 0x000fda0003f0e000 */
[----:B------:R-:W-:-:S04]  /*0150*/  @!P0 FMUL R0, R0, 0.5 ;  /* 0x3f00000000008820 */ /* 0x000fc80000400000 */
[----:B------:R0:W1:Y:S02]  /*0160*/  MUFU.EX2 R2, R0 ;  /* 0x0000000000027308 */ /* 0x0000640000000800 */
[----:B0-----:R-:W-:Y:S01]  /*0170*/  IMAD R0, R3, 0xc00, R34 ;  /* 0x00000c0003007824 */ /* 0x001fe200078e0222 */
[----:B-1----:R-:W-:-:S04]  /*0180*/  @!P0 FMUL R2, R2, R2 ;  /* 0x0000000202028220 */ /* 0x002fc80000400000 */
[----:B------:R-:W-:-:S05]  /*0190*/  FADD R2, R2, 1 ;  /* 0x3f80000002027421 */ /* 0x000fca0000000000 */
[----:B------:R-:W-:-:S04]  /*01a0*/  FSETP.GT.AND P0, PT, R2, 8.50705917302346158658e+37, PT ;  /* 0x7e8000000200780b */ /* 0x000fc80003f04000 */
[----:B------:R-:W-:-:S09]  /*01b0*/  FSEL R5, R37, 1, P0 ;  /* 0x3f80000025057808 */ /* 0x000fd20000000000 */
[----:B------:R-:W-:Y:S01]  /*01c0*/  @P0 FMUL R2, R2, 0.25 ;  /* 0x3e80000002020820 */ /* 0x000fe20000400000 */
[----:B------:R-:W-:-:S05]  /*01d0*/  ISETP.GE.AND P0, PT, R3, 0x2400, PT ;  /* 0x000024000300780c */ /* 0x000fca0003f06270 */
[----:B------:R-:W0:Y:S02]  /*01e0*/  MUFU.RCP R2, R2 ;  /* 0x0000000200027308 */ /* 0x000e240000001000 */
[----:B0-----:R-:W-:Y:S01]  /*01f0*/  FMUL R5, R2, R5 ;  /* 0x0000000502057220 */ /* 0x001fe20000400000 */
[----:B------:R-:W-:-:S03]  /*0200*/  IMAD.WIDE R2, R0, R29, c[0x0][0x168] ;  /* 0x00005a0000027625 */ /* 0x000fc600078e021d */
[----:B------:R-:W-:Y:S02]  /*0210*/  FMUL R4, R4, R5 ;  /* 0x0000000504047220 */ /* 0x000fe40000400000 */
[----:B------:R-:W2:Y:S04]  /*0220*/  @!P0 LDG.E.EF.128 R12, [R2.64] ;  /* 0x00000004020c8981 */ /* 0x000ea8000c0e1d00 */
[----:B------:R-:W-:Y:S06]  /*0230*/  BAR.SYNC.DEFER_BLOCKING 0x0 ;  /* 0x0000000000007b1d */ /* 0x000fec0000010000 */
[----:B------:R0:W-:Y:S04]  /*0240*/  STS [R33.X4], R4 ;  /* 0x0000000421007388 */ /* 0x0001e80000004800 */
[----:B------:R-:W-:Y:S06]  /*0250*/  BAR.SYNC.DEFER_BLOCKING 0x0 ;  /* 0x0000000000007b1d */ /* 0x000fec0000010000 */
[----:B------:R-:W3:Y:S01]  /*0260*/  LDG.E.EL.U16 R5, [R30.64+0x400] ;  /* 0x000400041e057981 */ /* 0x000ee2000c2e1500 */
[----:B------:R-:W-:Y:S01]  /*0270*/  CS2R R8, SRZ ;  /* 0x0000000000087805 */ /* 0x000fe2000001ff00 */
[----:B------:R-:W-:-:S02]  /*0280*/  CS2R R10, SRZ ;  /* 0x00000000000a7805 */ /* 0x000fc4000001ff00 */
[----:B------:R-:W1:Y:S04]  /*0290*/  LDS.128 R20, [R34.X4+0x10] ;  /* 0x0000100022147984 */ /* 0x000e680000004c00 */
[----:B------:R2:W4:Y:S01]  /*02a0*/  @!P0 LDG.E.EF.128 R8, [R2.64+0x400] ;  /* 0x0004000402088981 */ /* 0x000522000c0e1d00 */
[----:B---3--:R-:W-:-:S05]  /*02b0*/  SHF.L.U32 R5, R5, 0x10, RZ ;  /* 0x0000001005057819 */ /* 0x008fca00000006ff */
[----:B------:R-:W-:-:S04]  /*02c0*/  FADD R6, RZ, -R5 ;  /* 0x80000005ff067221 */ /* 0x000fc80000000000 */
[----:B------:R-:W-:-:S05]  /*02d0*/  FMUL R6, R6, 1.4426950216293334961 ;  /* 0x3fb8aa3b06067820 */ /* 0x000fca0000400000 */
[----:B------:R-:W-:-:S13]  /*02e0*/  FSETP.GEU.AND P1, PT, R6, -126, PT ;  /* 0xc2fc00000600780b */ /* 0x000fda0003f2e000 */
[----:B------:R-:W-:-:S04]  /*02f0*/  @!P1 FMUL R6, R6, 0.5 ;  /* 0x3f00000006069820 */ /* 0x000fc80000400000 */
[----:B------:R-:W3:Y:S02]  /*0300*/  MUFU.EX2 R7, R6 ;  /* 0x0000000600077308 */ /* 0x000ee40000000800 */
[----:B---3--:R-:W-:-:S04]  /*0310*/  @!P1 FMUL R7, R7, R7 ;  /* 0x0000000707079220 */ /* 0x008fc80000400000 */
[----:B------:R-:W-:-:S05]  /*0320*/  FADD R16, R7, 1 ;  /* 0x3f80000007107421 */ /* 0x000fca0000000000 */
[----:B------:R-:W-:-:S04]  /*0330*/  FSETP.GT.AND P1, PT, R16, 8.50705917302346158658e+37, PT ;  /* 0x7e8000001000780b */ /* 0x000fc80003f24000 */
[----:B------:R-:W-:-:S09]  /*0340*/  FSEL R7, R37, 1, P1 ;  /* 0x3f80000025077808 */ /* 0x000fd20000800000 */
[----:B------:R-:W-:-:S06]  /*0350*/  @P1 FMUL R16, R16, 0.25 ;  /* 0x3e80000010101820 */ /* 0x000fcc0000400000 */
[----:B------:R-:W0:Y:S02]  /*0360*/  MUFU.RCP R16, R16 ;  /* 0x0000001000107308 */ /* 0x000e240000001000 */
[----:B0-----:R-:W-:-:S04]  /*0370*/  FMUL R4, R16, R7 ;  /* 0x0000000710047220 */ /* 0x001fc80000400000 */
[----:B------:R-:W-:Y:S02]  /*0380*/  FMUL R18, R5, R4 ;  /* 0x0000000405127220 */ /* 0x000fe40000400000 */
[----:B------:R-:W-:Y:S04]  /*0390*/  LDS.128 R4, [R34.X4] ;  /* 0x0000000022047984 */ /* 0x000fe80000004c00 */
[----:B------:R-:W-:Y:S06]  /*03a0*/  BAR.SYNC.DEFER_BLOCKING 0x0 ;  /* 0x0000000000007b1d */ /* 0x000fec0000010000 */
[----:B------:R-:W-:Y:S04]  /*03b0*/  STS [R33.X4], R18 ;  /* 0x0000001221007388 */ /* 0x000fe80000004800 */
[----:B------:R-:W-:Y:S06]  /*03c0*/  BAR.SYNC.DEFER_BLOCKING 0x0 ;  /* 0x0000000000007b1d */ /* 0x000fec0000010000 */
[----:B------:R-:W3:Y:S04]  /*03d0*/  LDG.E.EL.U16 R35, [R30.64+0x800] ;  /* 0x000800041e237981 */ /* 0x000ee8000c2e1500 */
[----:B------:R-:W0:Y:S01]  /*03e0*/  LDS.128 R24, [R34.X4+0x10] ;  /* 0x0000100022187984 */ /* 0x000e220000004c00 */
[----:B--2---:R-:W-:-:S05]  /*03f0*/  SHF.L.U32 R3, R15, 0x10, RZ ;  /* 0x000000100f037819 */ /* 0x004fca00000006ff */
[----:B-1----:R-:W-:Y:S01]  /*0400*/  FFMA R2, R3, R22, RZ ;  /* 0x0000001603027223 */ /* 0x002fe200000000ff */
[C---:B----4-:R-:W-:Y:S02]  /*0410*/  SHF.L.U32 R3, R11.reuse, 0x10, RZ ;  /* 0x000000100b037819 */ /* 0x050fe400000006ff */
[----:B------:R-:W-:-:S03]  /*0420*/  PRMT R11, R11, 0x7632, R11 ;  /* 0x000076320b0b7816 */ /* 0x000fc6000000000b */
[----:B0-----:R-:W-:Y:S01]  /*0430*/  FFMA R2, R3, R26, R2 ;  /* 0x0000001a03027223 */ /* 0x001fe20000000002 */
[----:B---3--:R-:W-:-:S04]  /*0440*/  IMAD.U32 R35, R35, 0x10000, RZ ;  /* 0x0001000023237824 */ /* 0x008fc800078e00ff */
[----:B------:R-:W-:-:S04]  /*0450*/  FADD R16, RZ, -R35 ;  /* 0x80000023ff107221 */ /* 0x000fc80000000000 */
[----:B------:R-:W-:-:S05]  /*0460*/  FMUL R19, R16, 1.4426950216293334961 ;  /* 0x3fb8aa3b10137820 */ /* 0x000fca0000400000 */
[----:B------:R-:W-:-:S13]  /*0470*/  FSETP.GEU.AND P1, PT, R19, -126, PT ;  /* 0xc2fc00001300780b */ /* 0x000fda0003f2e000 */
[----:B------:R-:W-:-:S04]  /*0480*/  @!P1 FMUL R19, R19, 0.5 ;  /* 0x3f00000013139820 */ /* 0x000fc80000400000 */
[----:B------:R-:W0:Y:S01]  /*0490*/  MUFU.EX2 R17, R19 ;  /* 0x0000001300117308 */ /* 0x000e220000000800 */
[----:B------:R-:W-:-:S04]  /*04a0*/  PRMT R16, R15, 0x7632, R16 ;  /* 0x000076320f107816 */ /* 0x000fc80000000010 */
[----:B------:R-:W-:-:S05]  /*04b0*/  SHF.L.U32 R16, R16, 0x10, RZ ;  /* 0x0000001010107819 */ /* 0x000fca00000006ff */
[----:B------:R-:W-:Y:S01]  /*04c0*/  FFMA R3, R16, R23, RZ ;  /* 0x0000001710037223 */ /* 0x000fe200000000ff */
[----:B------:R-:W-:Y:S01]  /*04d0*/  SHF.L.U32 R16, R11, 0x10, RZ ;  /* 0x000000100b107819 */ /* 0x000fe200000006ff */
[----:B0-----:R-:W-:-:S04]  /*04e0*/  @!P1 FMUL R17, R17, R17 ;  /* 0x0000001111119220 */ /* 0x001fc80000400000 */
[----:B------:R-:W-:Y:S01]  /*04f0*/  FADD R22, R17, 1 ;  /* 0x3f80000011167421 */ /* 0x000fe20000000000 */
[----:B------:R-:W-:Y:S02]  /*0500*/  FFMA R3, R16, R27, R3 ;  /* 0x0000001b10037223 */ /* 0x000fe40000000003 */
[----:B------:R-:W0:Y:S02]  /*0510*/  LDS.128 R16, [R34.X4] ;  /* 0x0000000022107984 */ /* 0x000e240000004c00 */
[----:B------:R-:W-:Y:S02]  /*0520*/  FSETP.GT.AND P1, PT, R22, 8.50705917302346158658e+37, PT ;  /* 0x7e8000001600780b */ /* 0x000fe40003f24000 */
[C---:B------:R-:W-:Y:S02]  /*0530*/  SHF.L.U32 R11, R14.reuse, 0x10, RZ ;  /* 0x000000100e0b7819 */ /* 0x040fe400000006ff */
[----:B------:R-:W-:-:S09]  /*0540*/  PRMT R14, R14, 0x7632, R14 ;  /* 0x000076320e0e7816 */ /* 0x000fd2000000000e */
[----:B------:R-:W-:Y:S01]  /*0550*/  @P1 FMUL R22, R22, 0.25 ;  /* 0x3e80000016161820 */ /* 0x000fe20000400000 */
[----:B------:R-:W-:-:S05]  /*0560*/  FFMA R20, R11, R20, RZ ;  /* 0x000000140b147223 */ /* 0x000fca00000000ff */
[----:B------:R-:W1:Y:S01]  /*0570*/  MUFU.RCP R22, R22 ;  /* 0x0000001600167308 */ /* 0x000e620000001000 */
[----:B------:R-:W-:Y:S01]  /*0580*/  SHF.L.U32 R11, R10, 0x10, RZ ;  /* 0x000000100a0b7819 */ /* 0x000fe200000006ff */
[----:B------:R-:W-:Y:S01]  /*0590*/  IMAD.U32 R14, R14, 0x10000, RZ ;  /* 0x000100000e0e7824 */ /* 0x000fe200078e00ff */
[----:B------:R-:W-:Y:S02]  /*05a0*/  SHF.L.U32 R15, R13, 0x10, RZ ;  /* 0x000000100d0f7819 */ /* 0x000fe400000006ff */
[----:B------:R-:W-:Y:S01]  /*05b0*/  PRMT R10, R10, 0x7632, R10 ;  /* 0x000076320a0a7816 */ /* 0x000fe2000000000a */
[----:B------:R-:W-:Y:S01]  /*05c0*/  FFMA R14, R14, R21, RZ ;  /* 0x000000150e0e7223 */ /* 0x000fe200000000ff */
[----:B------:R-:W-:Y:S01]  /*05d0*/  FFMA R11, R11, R24, R20 ;  /* 0x000000180b0b7223 */ /* 0x000fe20000000014 */
[----:B------:R-:W-:Y:S01]  /*05e0*/  FSEL R21, R37, 1, P1 ;  /* 0x3f80000025157808 */ /* 0x000fe20000800000 */
[----:B------:R-:W-:Y:S01]  /*05f0*/  FFMA R20, R15, R6, RZ ;  /* 0x000000060f147223 */ /* 0x000fe200000000ff */
[----:B------:R-:W-:-:S03]  /*0600*/  SHF.L.U32 R15, R10, 0x10, RZ ;  /* 0x000000100a0f7819 */ /* 0x000fc600000006ff */
[----:B-1----:R-:W-:Y:S01]  /*0610*/  FMUL R6, R22, R21 ;  /* 0x0000001516067220 */ /* 0x002fe20000400000 */
[----:B------:R-:W-:Y:S01]  /*0620*/  SHF.L.U32 R21, R9, 0x10, RZ ;  /* 0x0000001009157819 */ /* 0x000fe200000006ff */
[----:B------:R-:W-:Y:S01]  /*0630*/  FFMA R28, R15, R25, R14 ;  /* 0x000000190f1c7223 */ /* 0x000fe2000000000e */
[----:B------:R-:W-:Y:S01]  /*0640*/  IADD3 R14, R0, 0x400, RZ ;  /* 0x00000400000e7810 */ /* 0x000fe20007ffe0ff */
[----:B------:R-:W-:Y:S02]  /*0650*/  CS2R R22, SRZ ;  /* 0x0000000000167805 */ /* 0x000fe4000001ff00 */
[----:B0-----:R-:W-:Y:S02]  /*0660*/  FFMA R18, R21, R18, R20 ;  /* 0x0000001215127223 */ /* 0x001fe40000000014 */
[----:B------:R-:W-:Y:S01]  /*0670*/  CS2R R20, SRZ ;  /* 0x0000000000147805 */ /* 0x000fe2000001ff00 */
[----:B------:R-:W-:-:S05]  /*0680*/  IMAD.WIDE R14, R14, R29, c[0x0][0x168] ;  /* 0x00005a000e0e7625 */ /* 0x000fca00078e021d */
[----:B------:R0:W2:Y:S01]  /*0690*/  @!P0 LDG.E.EF.128 R20, [R14.64] ;  /* 0x000000040e148981 */ /* 0x0000a2000c0e1d00 */
[----:B------:R-:W-:-:S03]  /*06a0*/  FMUL R24, R35, R6 ;  /* 0x0000000623187220 */ /* 0x000fc60000400000 */
[----:B------:R-:W-:Y:S06]  /*06b0*/  BAR.SYNC.DEFER_BLOCKING 0x0 ;  /* 0x0000000000007b1d */ /* 0x000fec0000010000 */
[----:B------:R-:W-:Y:S04]  /*06c0*/  STS [R33.X4], R24 ;  /* 0x0000001821007388 */ /* 0x000fe80000004800 */
[----:B------:R-:W-:Y:S06]  /*06d0*/  BAR.SYNC.DEFER_BLOCKING 0x0 ;  /* 0x0000000000007b1d */ /* 0x000fec0000010000 */
[----:B------:R-:W3:Y:S04]  /*06e0*/  LDG.E.EL.U16 R10, [R30.64+0xc00] ;  /* 0x000c00041e0a7981 */ /* 0x000ee8000c2e1500 */
[----:B------:R-:W1:Y:S01]  /*06f0*/  LDS.128 R24, [R34.X4] ;  /* 0x0000000022187984 */ /* 0x000e620000004c00 */
[----:B------:R-:W-:-:S02]  /*0700*/  PRMT R9, R9, 0x7632, R9 ;  /* 0x0000763209097816 */ /* 0x000fc40000000009 */
[----:B---3--:R-:W-:-:S05]  /*0710*/  SHF.L.U32 R10, R10, 0x10, RZ ;  /* 0x000000100a0a7819 */ /* 0x008fca00000006ff */
[----:B------:R-:W-:-:S04]  /*0720*/  FADD R6, RZ, -R10 ;  /* 0x8000000aff067221 */ /* 0x000fc80000000000 */
[----:B------:R-:W-:-:S05]  /*0730*/  FMUL R35, R6, 1.4426950216293334961 ;  /* 0x3fb8aa3b06237820 */ /* 0x000fca0000400000 */
[----:B------:R-:W-:Y:S02]  /*0740*/  FSETP.GEU.AND P1, PT, R35, -126, PT ;  /* 0xc2fc00002300780b */ /* 0x000fe40003f2e000 */
[----:B------:R-:W-:-:S11]  /*0750*/  PRMT R6, R13, 0x7632, R6 ;  /* 0x000076320d067816 */ /* 0x000fd60000000006 */
[----:B------:R-:W-:-:S04]  /*0760*/  @!P1 FMUL R35, R35, 0.5 ;  /* 0x3f00000023239820 */ /* 0x000fc80000400000 */
[----:B------:R-:W3:Y:S01]  /*0770*/  MUFU.EX2 R13, R35 ;  /* 0x00000023000d7308 */ /* 0x000ee20000000800 */
[----:B------:R-:W-:-:S05]  /*0780*/  SHF.L.U32 R6, R6, 0x10, RZ ;  /* 0x0000001006067819 */ /* 0x000fca00000006ff */
[----:B0-----:R-:W-:Y:S01]  /*0790*/  FFMA R15, R6, R7, RZ ;  /* 0x00000007060f7223 */ /* 0x001fe200000000ff */
[----:B------:R-:W-:Y:S01]  /*07a0*/  SHF.L.U32 R7, R12, 0x10, RZ ;  /* 0x000000100c077819 */ /* 0x000fe200000006ff */
[----:B---3--:R-:W-:-:S04]  /*07b0*/  @!P1 FMUL R13, R13, R13 ;  /* 0x0000000d0d0d9220 */ /* 0x008fc80000400000 */
[----:B------:R-:W-:Y:S01]  /*07c0*/  FADD R13, R13, 1 ;  /* 0x3f8000000d0d7421 */ /* 0x000fe20000000000 */
[----:B------:R-:W-:Y:S01]  /*07d0*/  FFMA R4, R7, R4, RZ ;  /* 0x0000000407047223 */ /* 0x000fe200000000ff */
[----:B------:R-:W-:-:S03]  /*07e0*/  IMAD.U32 R7, R8, 0x10000, RZ ;  /* 0x0001000008077824 */ /* 0x000fc600078e00ff */
[----:B------:R-:W-:Y:S01]  /*07f0*/  FSETP.GT.AND P1, PT, R13, 8.50705917302346158658e+37, PT ;  /* 0x7e8000000d00780b */ /* 0x000fe20003f24000 */
[--C-:B------:R-:W-:Y:S01]  /*0800*/  FFMA R7, R7, R16, R4.reuse ;  /* 0x0000001007077223 */ /* 0x100fe20000000004 */
[----:B------:R-:W-:Y:S02]  /*0810*/  PRMT R4, R12, 0x7632, R4 ;  /* 0x000076320c047816 */ /* 0x000fe40000000004 */
[----:B------:R-:W-:Y:S02]  /*0820*/  PRMT R8, R8, 0x7632, R8 ;  /* 0x0000763208087816 */ /* 0x000fe40000000008 */
[----:B------:R-:W-:Y:S02]  /*0830*/  SHF.L.U32 R4, R4, 0x10, RZ ;  /* 0x0000001004047819 */ /* 0x000fe400000006ff */
[----:B------:R-:W-:-:S03]  /*0840*/  SHF.L.U32 R8, R8, 0x10, RZ ;  /* 0x0000001008087819 */ /* 0x000fc600000006ff */
[----:B------:R-:W-:Y:S02]  /*0850*/  FFMA R5, R4, R5, RZ ;  /* 0x0000000504057223 */ /* 0x000fe400000000ff */
[----:B------:R-:W-:Y:S02]  /*0860*/  @P1 FMUL R13, R13, 0.25 ;  /* 0x3e8000000d0d1820 */ /* 0x000fe40000400000 */
[--C-:B------:R-:W-:Y:S02]  /*0870*/  FFMA R17, R8, R17, R5.reuse ;  /* 0x0000001108117223 */ /* 0x100fe40000000005 */
[----:B------:R-:W0:Y:S01]  /*0880*/  MUFU.RCP R4, R13 ;  /* 0x0000000d00047308 */ /* 0x000e220000001000 */
[----:B--2---:R-:W-:Y:S02]  /*0890*/  PRMT R5, R20, 0x7632, R5 ;  /* 0x0000763214057816 */ /* 0x004fe40000000005 */
[----:B------:R-:W-:Y:S02]  /*08a0*/  SHF.L.U32 R6, R9, 0x10, RZ ;  /* 0x0000001009067819 */ /* 0x000fe400000006ff */
[----:B------:R-:W-:-:S02]  /*08b0*/  PRMT R9, R21, 0x7632, R9 ;  /* 0x0000763215097816 */ /* 0x000fc40000000009 */
[----:B------:R-:W-:Y:S01]  /*08c0*/  SHF.L.U32 R8, R5, 0x10, RZ ;  /* 0x0000001005087819 */ /* 0x000fe200000006ff */
[----:B------:R-:W-:Y:S01]  /*08d0*/  FFMA R6, R6, R19, R15 ;  /* 0x0000001306067223 */ /* 0x000fe2000000000f */
[----:B------:R-:W-:Y:S02]  /*08e0*/  SHF.L.U32 R20, R20, 0x10, RZ ;  /* 0x0000001014147819 */ /* 0x000fe400000006ff */
[----:B------:R-:W-:Y:S01]  /*08f0*/  SHF.L.U32 R9, R9, 0x10, RZ ;  /* 0x0000001009097819 */ /* 0x000fe200000006ff */
[----:B-1----:R-:W-:Y:S01]  /*0900*/  FFMA R25, R8, R25, R17 ;  /* 0x0000001908197223 */ /* 0x002fe20000000011 */
[----:B------:R-:W-:Y:S02]  /*0910*/  FSEL R5, R37, 1, P1 ;  /* 0x3f80000025057808 */ /* 0x000fe40000800000 */
[----:B------:R-:W-:Y:S01]  /*0920*/  IADD3 R8, R0, 0x600, RZ ;  /* 0x0000060000087810 */ /* 0x000fe20007ffe0ff */
[----:B------:R-:W-:Y:S01]  /*0930*/  FFMA R24, R20, R24, R7 ;  /* 0x0000001814187223 */ /* 0x000fe20000000007 */
[----:B------:R-:W-:Y:S01]  /*0940*/  FFMA R27, R9, R27, R6 ;  /* 0x0000001b091b7223 */ /* 0x000fe20000000006 */
[----:B0-----:R-:W-:Y:S01]  /*0950*/  FMUL R13, R4, R5 ;  /* 0x00000005040d7220 */ /* 0x001fe20000400000 */
[----:B------:R-:W-:Y:S01]  /*0960*/  CS2R R6, SRZ ;  /* 0x0000000000067805 */ /* 0x000fe2000001ff00 */
[----:B------:R-:W-:Y:S01]  /*0970*/  CS2R R4, SRZ ;  /* 0x0000000000047805 */ /* 0x000fe2000001ff00 */
[----:B------:R-:W-:Y:S01]  /*0980*/  IMAD.WIDE R8, R8, R29, c[0x0][0x168] ;  /* 0x00005a0008087625 */ /* 0x000fe200078e021d */
[----:B------:R-:W-:-:S02]  /*0990*/  FMUL R10, R10, R13 ;  /* 0x0000000d0a0a7220 */ /* 0x000fc40000400000 */
[----:B------:R-:W0:Y:S04]  /*09a0*/  LDS.128 R12, [R34.X4+0x10] ;  /* 0x00001000220c7984 */ /* 0x000e280000004c00 */
[----:B------:R1:W2:Y:S04]  /*09b0*/  @!P0 LDG.E.EF.128 R4, [R8.64] ;  /* 0x0000000408048981 */ /* 0x0002a8000c0e1d00 */
[----:B------:R-:W-:Y:S06]  /*09c0*/  BAR.SYNC.DEFER_BLOCKING 0x0 ;  /* 0x0000000000007b1d */ /* 0x000fec0000010000 */
[----:B------:R-:W-:Y:S04]  /*09d0*/  STS [R33.X4], R10 ;  /* 0x0000000a21007388 */ /* 0x000fe80000004800 */
[----:B------:R-:W-:Y:S06]  /*09e0*/  BAR.SYNC.DEFER_BLOCKING 0x0 ;  /* 0x0000000000007b1d */ /* 0x000fec0000010000 */
[----:B------:R-:W3:Y:S01]  /*09f0*/  LDG.E.EL.U16 R16, [R30.64+0x1000] ;  /* 0x001000041e107981 */ /* 0x000ee2000c2e1500 */
[----:B-1----:R-:W-:-:S02]  /*0a00*/  PRMT R8, R22, 0x7632, R8 ;  /* 0x0000763216087816 */ /* 0x002fc40000000008 */
[----:B------:R-:W-:-:S03]  /*0a10*/  SHF.L.U32 R22, R22, 0x10, RZ ;  /* 0x0000001016167819 */ /* 0x000fc600000006ff */
[----:B------:R-:W-:-:S04]  /*0a20*/  IMAD.U32 R9, R8, 0x10000, RZ ;  /* 0x0001000008097824 */ /* 0x000fc800078e00ff */
[----:B0-----:R-:W-:Y:S01]  /*0a30*/  FFMA R28, R9, R13, R28 ;  /* 0x0000000d091c7223 */ /* 0x001fe2000000001c */
[----:B------:R-:W-:Y:S02]  /*0a40*/  FFMA R13, R22, R12, R11 ;  /* 0x0000000c160d7223 */ /* 0x000fe4000000000b */
[----:B------:R-:W0:Y:S01]  /*0a50*/  LDS.128 R8, [R34.X4+0x10] ;  /* 0x0000100022087984 */ /* 0x000e220000004c00 */
[----:B------:R-:W-:-:S04]  /*0a60*/  PRMT R12, R23, 0x7632, R12 ;  /* 0x00007632170c7816 */ /* 0x000fc8000000000c */
[----:B------:R-:W-:Y:S02]  /*0a70*/  SHF.L.U32 R12, R12, 0x10, RZ ;  /* 0x000000100c0c7819 */ /* 0x000fe400000006ff */
[----:B------:R-:W-:-:S03]  /*0a80*/  SHF.L.U32 R21, R21, 0x10, RZ ;  /* 0x0000001015157819 */ /* 0x000fc600000006ff */
[----:B------:R-:W-:Y:S01]  /*0a90*/  FFMA R12, R12, R15, R3 ;  /* 0x0000000f0c0c7223 */ /* 0x000fe20000000003 */
[----:B------:R-:W-:Y:S01]  /*0aa0*/  SHF.L.U32 R23, R23, 0x10, RZ ;  /* 0x0000001017177819 */ /* 0x000fe200000006ff */
[----:B------:R-:W-:-:S04]  /*0ab0*/  FFMA R26, R21, R26, R18 ;  /* 0x0000001a151a7223 */ /* 0x000fc80000000012 */
[----:B------:R-:W-:Y:S01]  /*0ac0*/  FFMA R18, R23, R14, R2 ;  /* 0x0000000e17127223 */ /* 0x000fe20000000002 */
[----:B---3--:R-:W-:-:S05]  /*0ad0*/  SHF.L.U32 R16, R16, 0x10, RZ ;  /* 0x0000001010107819 */ /* 0x008fca00000006ff */
[----:B------:R-:W-:-:S04]  /*0ae0*/  FADD R17, RZ, -R16 ;  /* 0x80000010ff117221 */ /* 0x000fc80000000000 */
[----:B------:R-:W-:-:S05]  /*0af0*/  FMUL R19, R17, 1.4426950216293334961 ;  /* 0x3fb8aa3b11137820 */ /* 0x000fca0000400000 */
[----:B------:R-:W-:-:S13]  /*0b00*/  FSETP.GEU.AND P1, PT, R19, -126, PT ;  /* 0xc2fc00001300780b */ /* 0x000fda0003f2e000 */
[----:B------:R-:W-:-:S04]  /*0b10*/  @!P1 FMUL R19, R19, 0.5 ;  /* 0x3f00000013139820 */ /* 0x000fc80000400000 */
[----:B------:R-:W1:Y:S02]  /*0b20*/  MUFU.EX2 R17, R19 ;  /* 0x0000001300117308 */ /* 0x000e640000000800 */
[----:B-1----:R-:W-:-:S04]  /*0b30*/  @!P1 FMUL R17, R17, R17 ;  /* 0x0000001111119220 */ /* 0x002fc80000400000 */
[----:B------:R-:W-:-:S05]  /*0b40*/  FADD R17, R17, 1 ;  /* 0x3f80000011117421 */ /* 0x000fca0000000000 */
[----:B------:R-:W-:Y:S02]  /*0b50*/  FSETP.GT.AND P1, PT, R17, 8.50705917302346158658e+37, PT ;  /* 0x7e8000001100780b */ /* 0x000fe40003f24000 */
[----:B--2---:R-:W-:-:S11]  /*0b60*/  PRMT R15, R7, 0x7632, R15 ;  /* 0x00007632070f7816 */ /* 0x004fd6000000000f */
[----:B------:R-:W-:-:S04]  /*0b70*/  @P1 FMUL R17, R17, 0.25 ;  /* 0x3e80000011111820 */ /* 0x000fc80000400000 */
[----:B------:R-:W1:Y:S01]  /*0b80*/  MUFU.RCP R3, R17 ;  /* 0x0000001100037308 */ /* 0x000e620000001000 */
[----:B------:R-:W-:Y:S02]  /*0b90*/  SHF.L.U32 R2, R6, 0x10, RZ ;  /* 0x0000001006027819 */ /* 0x000fe400000006ff */
[----:B------:R-:W-:Y:S02]  /*0ba0*/  SHF.L.U32 R7, R7, 0x10, RZ ;  /* 0x0000001007077819 */ /* 0x000fe400000006ff */
[----:B------:R-:W-:Y:S01]  /*0bb0*/  SHF.L.U32 R15, R15, 0x10, RZ ;  /* 0x000000100f0f7819 */ /* 0x000fe200000006ff */
[----:B0-----:R-:W-:Y:S01]  /*0bc0*/  FFMA R8, R2, R8, R13 ;  /* 0x0000000802087223 */ /* 0x001fe2000000000d */
[----:B------:R-:W-:Y:S02]  /*0bd0*/  FSEL R14, R37, 1, P1 ;  /* 0x3f800000250e7808 */ /* 0x000fe40000800000 */
[----:B------:R-:W-:Y:S01]  /*0be0*/  IADD3 R2, R0, 0x800, RZ ;  /* 0x0000080000027810 */ /* 0x000fe20007ffe0ff */
[----:B------:R-:W-:Y:S01]  /*0bf0*/  FFMA R10, R7, R10, R18 ;  /* 0x0000000a070a7223 */ /* 0x000fe20000000012 */
[----:B------:R-:W-:-:S02]  /*0c00*/  FFMA R11, R15, R11, R12 ;  /* 0x0000000b0f0b7223 */ /* 0x000fc4000000000c */
[----:B------:R-:W-:Y:S01]  /*0c10*/  CS2R R12, SRZ ;  /* 0x00000000000c7805 */ /* 0x000fe2000001ff00 */
[----:B-1----:R-:W-:Y:S01]  /*0c20*/  FMUL R7, R3, R14 ;  /* 0x0000000e03077220 */ /* 0x002fe20000400000 */
[----:B------:R-:W-:Y:S01]  /*0c30*/  IMAD.WIDE R2, R2, R29, c[0x0][0x168] ;  /* 0x00005a0002027625 */ /* 0x000fe200078e021d */
[----:B------:R-:W-:Y:S02]  /*0c40*/  CS2R R14, SRZ ;  /* 0x00000000000e7805 */ /* 0x000fe4000001ff00 */
[----:B------:R-:W-:Y:S02]  /*0c50*/  FMUL R7, R16, R7 ;  /* 0x0000000710077220 */ /* 0x000fe40000400000 */
[----:B------:R-:W0:Y:S04]  /*0c60*/  LDS.128 R16, [R34.X4] ;  /* 0x0000000022107984 */ /* 0x000e280000004c00 */
[----:B------:R1:W2:Y:S04]  /*0c70*/  @!P0 LDG.E.EF.128 R12, [R2.64] ;  /* 0x00000004020c8981 */ /* 0x0002a8000c0e1d00 */
[----:B------:R-:W-:Y:S06]  /*0c80*/  BAR.SYNC.DEFER_BLOCKING 0x0 ;  /* 0x0000000000007b1d */ /* 0x000fec0000010000 */
[----:B------:R3:W-:Y:S04]  /*0c90*/  STS [R33.X4], R7 ;  /* 0x0000000721007388 */ /* 0x0007e80000004800 */
[----:B------:R-:W-:Y:S06]  /*0ca0*/  BAR.SYNC.DEFER_BLOCKING 0x0 ;  /* 0x0000000000007b1d */ /* 0x000fec0000010000 */
[----:B------:R-:W4:Y:S01]  /*0cb0*/  LDG.E.EL.U16 R30, [R30.64+0x1400] ;  /* 0x001400041e1e7981 */ /* 0x000f22000c2e1500 */
[----:B------:R-:W-:Y:S01]  /*0cc0*/  IADD3 R0, R0, 0xa00, RZ ;  /* 0x00000a0000007810 */ /* 0x000fe20007ffe0ff */
[----:B------:R-:W-:Y:S01]  /*0cd0*/  CS2R R20, SRZ ;  /* 0x0000000000147805 */ /* 0x000fe2000001ff00 */
[----:B------:R-:W-:-:S03]  /*0ce0*/  CS2R R22, SRZ ;  /* 0x0000000000167805 */ /* 0x000fc6000001ff00 */
[----:B-1----:R-:W-:-:S05]  /*0cf0*/  IMAD.WIDE R2, R0, R29, c[0x0][0x168] ;  /* 0x00005a0000027625 */ /* 0x002fca00078e021d */
[----:B------:R1:W5:Y:S01]  /*0d00*/  @!P0 LDG.E.EF.128 R20, [R2.64] ;  /* 0x0000000402148981 */ /* 0x000362000c0e1d00 */
[----:B------:R-:W-:-:S04]  /*0d10*/  PRMT R6, R6, 0x7632, R6 ;  /* 0x0000763206067816 */ /* 0x000fc80000000006 */
[----:B------:R-:W-:-:S05]  /*0d20*/  SHF.L.U32 R35, R6, 0x10, RZ ;  /* 0x0000001006237819 */ /* 0x000fca00000006ff */
[----:B------:R-:W-:Y:S01]  /*0d30*/  FFMA R35, R35, R9, R28 ;  /* 0x0000000923237223 */ /* 0x000fe2000000001c */
[C---:B---3--:R-:W-:Y:S02]  /*0d40*/  SHF.L.U32 R7, R5.reuse, 0x10, RZ ;  /* 0x0000001005077819 */ /* 0x048fe400000006ff */
[----:B------:R-:W-:Y:S02]  /*0d50*/  PRMT R5, R5, 0x7632, R5 ;  /* 0x0000763205057816 */ /* 0x000fe40000000005 */
[C---:B------:R-:W-:Y:S02]  /*0d60*/  SHF.L.U32 R9, R4.reuse, 0x10, RZ ;  /* 0x0000001004097819 */ /* 0x040fe400000006ff */
[----:B------:R-:W-:Y:S02]  /*0d70*/  PRMT R4, R4, 0x7632, R4 ;  /* 0x0000763204047816 */ /* 0x000fe40000000004 */
[----:B-1----:R-:W-:Y:S02]  /*0d80*/  SHF.L.U32 R2, R5, 0x10, RZ ;  /* 0x0000001005027819 */ /* 0x002fe400000006ff */
[----:B------:R-:W-:Y:S01]  /*0d90*/  SHF.L.U32 R4, R4, 0x10, RZ ;  /* 0x0000001004047819 */ /* 0x000fe200000006ff */
[----:B0-----:R-:W-:-:S02]  /*0da0*/  FFMA R9, R9, R16, R24 ;  /* 0x0000001009097223 */ /* 0x001fc40000000018 */
[----:B------:R-:W-:Y:S01]  /*0db0*/  FFMA R2, R2, R19, R27 ;  /* 0x0000001302027223 */ /* 0x000fe2000000001b */
[----:B----4-:R-:W-:-:S04]  /*0dc0*/  IMAD.U32 R3, R30, 0x10000, RZ ;  /* 0x000100001e037824 */ /* 0x010fc800078e00ff */
[----:B------:R-:W-:-:S04]  /*0dd0*/  FADD R0, RZ, -R3 ;  /* 0x80000003ff007221 */ /* 0x000fc80000000000 */
[----:B------:R-:W-:-:S05]  /*0de0*/  FMUL R28, R0, 1.4426950216293334961 ;  /* 0x3fb8aa3b001c7820 */ /* 0x000fca0000400000 */
[----:B------:R-:W-:-:S13]  /*0df0*/  FSETP.GEU.AND P1, PT, R28, -126, PT ;  /* 0xc2fc00001c00780b */ /* 0x000fda0003f2e000 */
[----:B------:R-:W-:-:S04]  /*0e00*/  @!P1 FMUL R28, R28, 0.5 ;  /* 0x3f0000001c1c9820 */ /* 0x000fc80000400000 */
[----:B------:R0:W1:Y:S01]  /*0e10*/  MUFU.EX2 R6, R28 ;  /* 0x0000001c00067308 */ /* 0x0000620000000800 */
[----:B------:R-:W-:Y:S01]  /*0e20*/  FFMA R0, R7, R18, R26 ;  /* 0x0000001207007223 */ /* 0x000fe2000000001a */
[----:B0-----:R-:W0:Y:S01]  /*0e30*/  LDS.128 R28, [R34.X4+0x10] ;  /* 0x00001000221c7984 */ /* 0x001e220000004c00 */
[----:B-1----:R-:W-:-:S04]  /*0e40*/  @!P1 FMUL R6, R6, R6 ;  /* 0x0000000606069220 */ /* 0x002fc80000400000 */
[----:B------:R-:W-:-:S05]  /*0e50*/  FADD R6, R6, 1 ;  /* 0x3f80000006067421 */ /* 0x000fca0000000000 */
[----:B------:R-:W-:-:S13]  /*0e60*/  FSETP.GT.AND P1, PT, R6, 8.50705917302346158658e+37, PT ;  /* 0x7e8000000600780b */ /* 0x000fda0003f24000 */
[----:B------:R-:W-:-:S06]  /*0e70*/  @P1 FMUL R6, R6, 0.25 ;  /* 0x3e80000006061820 */ /* 0x000fcc0000400000 */
[----:B------:R-:W1:Y:S01]  /*0e80*/  MUFU.RCP R6, R6 ;  /* 0x0000000600067308 */ /* 0x000e620000001000 */
[----:B------:R-:W-:Y:S01]  /*0e90*/  FSEL R5, R37, 1, P1 ;  /* 0x3f80000025057808 */ /* 0x000fe20000800000 */
[----:B------:R-:W-:-:S04]  /*0ea0*/  FFMA R37, R4, R17, R25 ;  /* 0x0000001104257223 */ /* 0x000fc80000000019 */
[----:B-1----:R-:W-:Y:S02]  /*0eb0*/  FMUL R16, R6, R5 ;  /* 0x0000000506107220 */ /* 0x002fe40000400000 */
[----:B------:R-:W1:Y:S02]  /*0ec0*/  LDS.128 R4, [R34.X4] ;  /* 0x0000000022047984 */ /* 0x000e640000004c00 */
[----:B------:R-:W-:Y:S02]  /*0ed0*/  FMUL R18, R3, R16 ;  /* 0x0000001003127220 */ /* 0x000fe40000400000 */
[----:B------:R-:W-:Y:S01]  /*0ee0*/  BAR.SYNC.DEFER_BLOCKING 0x0 ;  /* 0x0000000000007b1d */ /* 0x000fe20000010000 */
[----:B--2---:R-:W-:-:S04]  /*0ef0*/  PRMT R3, R14, 0x7632, R3 ;  /* 0x000076320e037816 */ /* 0x004fc80000000003 */
[----:B------:R-:W-:Y:S01]  /*0f00*/  SHF.L.U32 R16, R3, 0x10, RZ ;  /* 0x0000001003107819 */ /* 0x000fe200000006ff */
[----:B------:R-:W-:Y:S04]  /*0f10*/  STS [R33.X4], R18 ;  /* 0x0000001221007388 */ /* 0x000fe80000004800 */
[----:B0-----:R-:W-:Y:S01]  /*0f20*/  FFMA R29, R16, R29, R35 ;  /* 0x0000001d101d7223 */ /* 0x001fe20000000023 */
[----:B------:R-:W-:Y:S01]  /*0f30*/  BAR.SYNC.DEFER_BLOCKING 0x0 ;  /* 0x0000000000007b1d */ /* 0x000fe20000010000 */
[----:B------:R-:W-:Y:S02]  /*0f40*/  PRMT R24, R15, 0x7632, R24 ;  /* 0x000076320f187816 */ /* 0x000fe40000000018 */
[----:B------:R-:W-:Y:S02]  /*0f50*/  SHF.L.U32 R3, R14, 0x10, RZ ;  /* 0x000000100e037819 */ /* 0x000fe400000006ff */
[----:B------:R-:W-:-:S03]  /*0f60*/  SHF.L.U32 R24, R24, 0x10, RZ ;  /* 0x0000001018187819 */ /* 0x000fc600000006ff */
[----:B------:R-:W-:Y:S02]  /*0f70*/  FFMA R3, R3, R28, R8 ;  /* 0x0000001c03037223 */ /* 0x000fe40000000008 */
[----:B------:R-:W-:Y:S01]  /*0f80*/  FFMA R8, R24, R31, R11 ;  /* 0x0000001f18087223 */ /* 0x000fe2000000000b */
[----:B------:R-:W0:Y:S04]  /*0f90*/  LDS.128 R16, [R34.X4] ;  /* 0x0000000022107984 */ /* 0x000e280000004c00 */
[----:B------:R-:W2:Y:S01]  /*0fa0*/  LDS.128 R24, [R34.X4+0x10] ;  /* 0x0000100022187984 */ /* 0x000ea20000004c00 */
[----:B------:R-:W-:-:S04]  /*0fb0*/  IMAD.U32 R11, R13, 0x10000, RZ ;  /* 0x000100000d0b7824 */ /* 0x000fc800078e00ff */
[--C-:B-1----:R-:W-:Y:S01]  /*0fc0*/  FFMA R11, R11, R6, R0.reuse ;  /* 0x000000060b0b7223 */ /* 0x102fe20000000000 */
[----:B------:R-:W-:-:S04]  /*0fd0*/  PRMT R0, R12, 0x7632, R0 ;  /* 0x000076320c007816 */ /* 0x000fc80000000000 */
[----:B------:R-:W-:Y:S02]  /*0fe0*/  SHF.L.U32 R0, R0, 0x10, RZ ;  /* 0x0000001000007819 */ /* 0x000fe400000006ff */
[----:B------:R-:W-:-:S03]  /*0ff0*/  SHF.L.U32 R12, R12, 0x10, RZ ;  /* 0x000000100c0c7819 */ /* 0x000fc600000006ff */
[----:B------:R-:W-:Y:S01]  /*1000*/  FFMA R0, R0, R5, R37 ;  /* 0x0000000500007223 */ /* 0x000fe20000000025 */
[----:B-----5:R-:W-:Y:S01]  /*1010*/  PRMT R5, R20, 0x7632, R5 ;  /* 0x0000763214057816 */ /* 0x020fe20000000005 */
[----:B------:R-:W-:Y:S01]  /*1020*/  FFMA R12, R12, R4, R9 ;  /* 0x000000040c0c7223 */ /* 0x000fe20000000009 */
[----:B------:R-:W-:Y:S02]  /*1030*/  PRMT R13, R13, 0x7632, R13 ;  /* 0x000076320d0d7816 */ /* 0x000fe4000000000d */
[----:B------:R-:W-:Y:S02]  /*1040*/  SHF.L.U32 R5, R5, 0x10, RZ ;  /* 0x0000001005057819 */ /* 0x000fe400000006ff */
[----:B------:R-:W-:Y:S02]  /*1050*/  SHF.L.U32 R9, R20, 0x10, RZ ;  /* 0x0000001014097819 */ /* 0x000fe400000006ff */
[----:B------:R-:W-:Y:S02]  /*1060*/  SHF.L.U32 R13, R13, 0x10, RZ ;  /* 0x000000100d0d7819 */ /* 0x000fe400000006ff */
[----:B------:R-:W-:-:S02]  /*1070*/  PRMT R4, R21, 0x7632, R4 ;  /* 0x0000763215047816 */ /* 0x000fc40000000004 */
[----:B------:R-:W-:Y:S01]  /*1080*/  SHF.L.U32 R6, R21, 0x10, RZ ;  /* 0x0000001015067819 */ /* 0x000fe200000006ff */
[----:B------:R-:W-:Y:S02]  /*1090*/  FFMA R7, R13, R7, R2 ;  /* 0x000000070d077223 */ /* 0x000fe40000000002 */
[----:B------:R-:W-:Y:S01]  /*10a0*/  IMAD.U32 R4, R4, 0x10000, RZ ;  /* 0x0001000004047824 */ /* 0x000fe200078e00ff */
[----:B0-----:R-:W-:Y:S01]  /*10b0*/  FFMA R0, R5, R17, R0 ;  /* 0x0000001105007223 */ /* 0x001fe20000000000 */
[----:B------:R-:W-:Y:S01]  /*10c0*/  FFMA R9, R9, R16, R12 ;  /* 0x0000001009097223 */ /* 0x000fe2000000000c */
[----:B------:R-:W-:-:S03]  /*10d0*/  FFMA R6, R6, R18, R11 ;  /* 0x0000001206067223 */ /* 0x000fc6000000000b */
[----:B------:R-:W-:Y:S02]  /*10e0*/  FSEL R2, R0, RZ, !P0 ;  /* 0x000000ff00027208 */ /* 0x000fe40004000000 */
[----:B------:R-:W-:Y:S02]  /*10f0*/  FSEL R9, R9, RZ, !P0 ;  /* 0x000000ff09097208 */ /* 0x000fe40004000000 */
[----:B------:R-:W-:Y:S01]  /*1100*/  SHF.L.U32 R0, R22, 0x10, RZ ;  /* 0x0000001016007819 */ /* 0x000fe200000006ff */
[----:B------:R-:W-:Y:S01]  /*1110*/  FFMA R4, R4, R19, R7 ;  /* 0x0000001304047223 */ /* 0x000fe20000000007 */
[----:B------:R-:W-:Y:S01]  /*1120*/  PRMT R22, R22, 0x7632, R22 ;  /* 0x0000763216167816 */ /* 0x000fe20000000016 */
[----:B------:R-:W-:Y:S01]  /*1130*/  FADD R9, R2, R9 ;  /* 0x0000000902097221 */ /* 0x000fe20000000000 */
[----:B------:R-:W-:Y:S01]  /*1140*/  FSEL R6, R6, RZ, !P0 ;  /* 0x000000ff06067208 */ /* 0x000fe20004000000 */
[----:B--2---:R-:W-:Y:S01]  /*1150*/  FFMA R3, R0, R24, R3 ;  /* 0x0000001800037223 */ /* 0x004fe20000000003 */
[----:B------:R-:W-:-:S02]  /*1160*/  SHF.L.U32 R15, R15, 0x10, RZ ;  /* 0x000000100f0f7819 */ /* 0x000fc400000006ff */
[----:B------:R-:W-:Y:S01]  /*1170*/  SHF.L.U32 R22, R22, 0x10, RZ ;  /* 0x0000001016167819 */ /* 0x000fe200000006ff */
[----:B------:R-:W-:Y:S01]  /*1180*/  FADD R9, R6, R9 ;  /* 0x0000000906097221 */ /* 0x000fe20000000000 */
[----:B------:R-:W-:Y:S02]  /*1190*/  FSEL R4, R4, RZ, !P0 ;  /* 0x000000ff04047208 */ /* 0x000fe40004000000 */
[----:B------:R-:W-:Y:S01]  /*11a0*/  PRMT R0, R23, 0x7632, R0 ;  /* 0x0000763217007816 */ /* 0x000fe20000000000 */
[----:B------:R-:W-:Y:S01]  /*11b0*/  FFMA R10, R15, R30, R10 ;  /* 0x0000001e0f0a7223 */ /* 0x000fe2000000000a */
[----:B------:R-:W-:Y:S01]  /*11c0*/  SHF.L.U32 R23, R23, 0x10, RZ ;  /* 0x0000001017177819 */ /* 0x000fe200000006ff */
[----:B------:R-:W-:Y:S01]  /*11d0*/  FFMA R22, R22, R25, R29 ;  /* 0x0000001916167223 */ /* 0x000fe2000000001d */
[----:B------:R-:W-:Y:S01]  /*11e0*/  FSEL R2, R3, RZ, !P0 ;  /* 0x000000ff03027208 */ /* 0x000fe20004000000 */
[----:B------:R-:W-:Y:S01]  /*11f0*/  FADD R9, R4, R9 ;  /* 0x0000000904097221 */ /* 0x000fe20000000000 */
[----:B------:R-:W-:Y:S01]  /*1200*/  SHF.L.U32 R3, R0, 0x10, RZ ;  /* 0x0000001000037819 */ /* 0x000fe200000006ff */
[----:B------:R-:W-:Y:S01]  /*1210*/  FFMA R23, R23, R26, R10 ;  /* 0x0000001a17177223 */ /* 0x000fe2000000000a */
[----:B------:R-:W-:Y:S01]  /*1220*/  FSEL R22, R22, RZ, !P0 ;  /* 0x000000ff16167208 */ /* 0x000fe20004000000 */
[----:B------:R-:W-:-:S02]  /*1230*/  FADD R9, R2, R9 ;  /* 0x0000000902097221 */ /* 0x000fc40000000000 */
[----:B------:R-:W-:Y:S01]  /*1240*/  FFMA R3, R3, R27, R8 ;  /* 0x0000001b03037223 */ /* 0x000fe20000000008 */
[----:B------:R-:W-:Y:S01]  /*1250*/  FSEL R23, R23, RZ, !P0 ;  /* 0x000000ff17177208 */ /* 0x000fe20004000000 */
[----:B------:R-:W-:-:S03]  /*1260*/  FADD R22, R22, R9 ;  /* 0x0000000916167221 */ /* 0x000fc60000000000 */
[----:B------:R-:W-:Y:S01]  /*1270*/  FSEL R3, R3, RZ, !P0 ;  /* 0x000000ff03037208 */ /* 0x000fe20004000000 */
[----:B------:R-:W-:-:S04]  /*1280*/  FADD R22, R23, R22 ;  /* 0x0000001617167221 */ /* 0x000fc80000000000 */
[----:B------:R-:W-:-:S05]  /*1290*/  FADD R3, R3, R22 ;  /* 0x0000001603037221 */ /* 0x000fca0000000000 */
[----:B------:R-:W0:Y:S02]  /*12a0*/  SHFL.BFLY PT, R0, R3, 0x10, 0x1f ;  /* 0x0e001f0003007f89 */ /* 0x000e2400000e0000 */
[----:B0-----:R-:W-:-:S05]  /*12b0*/  FADD R0, R3, R0 ;  /* 0x0000000003007221 */ /* 0x001fca0000000000 */
[----:B------:R-:W0:Y:S02]  /*12c0*/  SHFL.BFLY PT, R5, R0, 0x8, 0x1f ;  /* 0x0d001f0000057f89 */ /* 0x000e2400000e0000 */
[----:B0-----:R-:W-:-:S05]  /*12d0*/  FADD R5, R0, R5 ;  /* 0x0000000500057221 */ /* 0x001fca0000000000 */
[----:B------:R-:W0:Y:S02]  /*12e0*/  SHFL.BFLY PT, R2, R5, 0x4, 0x1f ;  /* 0x0c801f0005027f89 */ /* 0x000e2400000e0000 */
[----:B0-----:R-:W-:-:S05]  /*12f0*/  FADD R2, R5, R2 ;  /* 0x0000000205027221 */ /* 0x001fca0000000000 */
[----:B------:R-:W0:Y:S04]  /*1300*/  SHFL.BFLY PT, R7, R2, 0x2, 0x1f ;  /* 0x0c401f0002077f89 */ /* 0x000e2800000e0000 */
[----:B------:R-:W1:Y:S01]  /*1310*/  S2R R35, SR_TID.X ;  /* 0x0000000000237919 */ /* 0x000e620000002100 */
[----:B0-----:R-:W-:-:S05]  /*1320*/  FADD R7, R2, R7 ;  /* 0x0000000702077221 */ /* 0x001fca0000000000 */
[----:B------:R-:W0:Y:S04]  /*1330*/  SHFL.BFLY PT, R4, R7, 0x1, 0x1f ;  /* 0x0c201f0007047f89 */ /* 0x000e2800000e0000 */
[----:B------:R-:W-:Y:S01]  /*1340*/  BAR.SYNC.DEFER_BLOCKING 0x0 ;  /* 0x0000000000007b1d */ /* 0x000fe20000010000 */
[----:B-1----:R-:W-:Y:S02]  /*1350*/  LOP3.LUT P0, RZ, R35, 0x1f, RZ, 0xc0, !PT ;  /* 0x0000001f23ff7812 */ /* 0x002fe4000780c0ff */
[----:B------:R-:W-:Y:S02]  /*1360*/  SHF.R.U32.HI R3, RZ, 0x3, R35 ;  /* 0x00000003ff037819 */ /* 0x000fe40000011623 */
[----:B------:R-:W-:-:S04]  /*1370*/  SHF.L.U32 R6, R36, 0x3, RZ ;  /* 0x0000000324067819 */ /* 0x000fc800000006ff */
[----:B------:R-:W-:Y:S01]  /*1380*/  LOP3.LUT R3, R6, 0x4, R3, 0xf8, !PT ;  /* 0x0000000406037812 */ /* 0x000fe200078ef803 */
[----:B0-----:R-:W-:-:S05]  /*1390*/  FADD R4, R7, R4 ;  /* 0x0000000407047221 */ /* 0x001fca0000000000 */
[----:B------:R-:W-:Y:S04]  /*13a0*/  @!P0 STS [R3], R4 ;  /* 0x0000000403008388 */ /* 0x000fe80000000800 */
[----:B------:R-:W-:Y:S01]  /*13b0*/  BAR.SYNC.DEFER_BLOCKING 0x0 ;  /* 0x0000000000007b1d */ /* 0x000fe20000010000 */
[----:B------:R-:W-:-:S13]  /*13c0*/  ISETP.GE.AND P1, PT, R35, 0x10, PT ;  /* 0x000000102300780c */ /* 0x000fda0003f26270 */
[----:B------:R-:W0:Y:S01]  /*13d0*/  @!P1 LDS R32, [R35.X4] ;  /* 0x0000000023209984 */ /* 0x000e220000004800 */
[----:B------:R-:W-:-:S04]  /*13e0*/  LOP3.LUT R0, R35, 0x1, RZ, 0xc0, !PT ;  /* 0x0000000123007812 */ /* 0x000fc800078ec0ff */
[----:B------:R-:W-:-:S04]  /*13f0*/  ISETP.NE.U32.AND P0, PT, R0, 0x1, PT ;  /* 0x000000010000780c */ /* 0x000fc80003f05070 */
[----:B------:R-:W-:Y:S01]  /*1400*/  ISETP.LT.AND P0, PT, R35, 0x10, P0 ;  /* 0x000000102300780c */ /* 0x000fe20000701270 */
[----:B0-----:R-:W0:Y:S02]  /*1410*/  SHFL.BFLY PT, R5, R32, 0x1, 0x1f ;  /* 0x0c201f0020057f89 */ /* 0x001e2400000e0000 */
[----:B0-----:R-:W-:-:S10]  /*1420*/  FADD R5, R32, R5 ;  /* 0x0000000520057221 */ /* 0x001fd40000000000 */
[----:B------:R-:W-:Y:S04]  /*1430*/  @P0 STS [R35.X4], R5 ;  /* 0x0000000523000388 */ /* 0x000fe80000004800 */
[----:B------:R-:W-:Y:S06]  /*1440*/  BAR.SYNC.DEFER_BLOCKING 0x0 ;  /* 0x0000000000007b1d */ /* 0x000fec0000010000 */
[----:B------:R-:W0:Y:S04]  /*1450*/  LDS R0, [R36.X8] ;  /* 0x0000000024007984 */ /* 0x000e280000008800 */
[----:B------:R-:W1:Y:S01]  /*1460*/  S2R R33, SR_CTAID.X ;  /* 0x0000000000217919 */ /* 0x000e620000002500 */
[----:B------:R-:W-:-:S03]  /*1470*/  IMAD R3, R36, -0x4, R6 ;  /* 0xfffffffc24037824 */ /* 0x000fc600078e0206 */
[----:B------:R-:W-:Y:S01]  /*1480*/  BAR.SYNC.DEFER_BLOCKING 0x0 ;  /* 0x0000000000007b1d */ /* 0x000fe20000010000 */
[----:B------:R-:W-:Y:S02]  /*1490*/  LOP3.LUT P0, RZ, R35, 0x1f8, RZ, 0xc0, !PT ;  /* 0x000001f823ff7812 */ /* 0x000fe4000780c0ff */
[----:B-1----:R-:W-:-:S04]  /*14a0*/  SHF.L.U32 R33, R33, 0x3, RZ ;  /* 0x0000000321217819 */ /* 0x002fc800000006ff */
[----:B------:R-:W-:Y:S01]  /*14b0*/  LOP3.LUT R2, R33, 0x7, R35, 0xf8, !PT ;  /* 0x0000000721027812 */ /* 0x000fe200078ef823 */
[----:B0-----:R0:W-:Y:S04]  /*14c0*/  STS [R3], R0 ;  /* 0x0000000003007388 */ /* 0x0011e80000000800 */
[----:B------:R-:W-:Y:S01]  /*14d0*/  BAR.SYNC.DEFER_BLOCKING 0x0 ;  /* 0x0000000000007b1d */ /* 0x000fe20000010000 */
[----:B------:R-:W-:-:S13]  /*14e0*/  ISETP.LT.AND P0, PT, R2, 0x2400, !P0 ;  /* 0x000024000200780c */ /* 0x000fda0004701270 */
[----:B------:R-:W-:Y:S05]  /*14f0*/  @!P0 EXIT ;  /* 0x000000000000894d */ /* 0x000fea0003800000 */
[----:B0-----:R-:W-:Y:S02]  /*1500*/  LOP3.LUT R0, R35, 0x7, RZ, 0xc0, !PT ;  /* 0x0000000723007812 */ /* 0x001fe400078ec0ff */
[----:B------:R-:W-:-:S03]  /*1510*/  MOV R3, 0x4 ;  /* 0x0000000400037802 */ /* 0x000fc60000000f00 */
[----:B------:R-:W0:Y:S02]  /*1520*/  LDS R5, [R0.X4] ;  /* 0x0000000000057984 */ /* 0x000e240000004800 */
[----:B------:R-:W-:-:S05]  /*1530*/  IMAD.WIDE R2, R2, R3, c[0x0][0x170] ;  /* 0x00005c0002027625 */ /* 0x000fca00078e0203 */
[----:B0-----:R-:W-:Y:S01]  /*1540*/  STG.E [R2.64], R5 ;  /* 0x0000000502007986 */ /* 0x001fe2000c101904 */
[----:B------:R-:W-:Y:S05]  /*1550*/  EXIT ;  /* 0x000000000000794d */ /* 0x000fea0003800000 */
.L_x_0:
[----:B------:R-:W-:-:S00]  /*1560*/  BRA `(.L_x_0) ;  /* 0xfffffff000007947 */ /* 0x000fc0000383ffff */
[----:B------:R-:W-:-:S00]  /*1570*/  NOP ;  /* 0x0000000000007918 */ /* 0x000fc00000000000 */
        /* <DEDUP_REMOVED lines=8> */
.L_x_1:


//--------------------- .nv.shared.triton_red_fused_addmm_0 --------------------------
	.section	.nv.shared.triton_red_fused_addmm_0,"aw",@nobits
	.sectionflags	@""
	.align	16
